	.headerflags	@"EF_CUDA_TEXMODE_UNIFIED EF_CUDA_64BIT_ADDRESS EF_CUDA_ACCELERATORS EF_CUDA_SM90 EF_CUDA_VIRTUAL_SM(EF_CUDA_SM90)"
	.elftype	@"ET_EXEC"


//--------------------- .nv.info                  --------------------------
	.section	.nv.info,"",@"SHT_CUDA_INFO"
	.align	4


	//----- nvinfo : EIATTR_REGCOUNT
	.align		4
        /*0000*/ 	.byte	0x04, 0x2f
        /*0002*/ 	.short	(.L_1 - .L_0)
	.align		4
.L_0:
        /*0004*/ 	.word	index@(triton_poi_fused_add_reflection_pad2d_relu_7)
        /*0008*/ 	.word	0x00000030


	//----- nvinfo : EIATTR_MIN_STACK_SIZE
	.align		4
.L_1:
        /*000c*/ 	.byte	0x04, 0x12
        /*000e*/ 	.short	(.L_3 - .L_2)
	.align		4
.L_2:
        /*0010*/ 	.word	index@(triton_poi_fused_add_reflection_pad2d_relu_7)
        /*0014*/ 	.word	0x00000000


	//----- nvinfo : EIATTR_FRAME_SIZE
	.align		4
.L_3:
        /*0018*/ 	.byte	0x04, 0x11
        /*001a*/ 	.short	(.L_5 - .L_4)
	.align		4
.L_4:
        /*001c*/ 	.word	index@(triton_poi_fused_add_reflection_pad2d_relu_7)
        /*0020*/ 	.word	0x00000000


	//----- nvinfo : EIATTR_MIN_STACK_SIZE
	.align		4
.L_5:
        /*0024*/ 	.byte	0x04, 0x12
        /*0026*/ 	.short	(.L_7 - .L_6)
	.align		4
.L_6:
        /*0028*/ 	.word	index@(triton_poi_fused_add_reflection_pad2d_relu_7)
        /*002c*/ 	.word	0x00000000
.L_7:


//--------------------- .nv.info.triton_poi_fused_add_reflection_pad2d_relu_7 --------------------------
	.section	.nv.info.triton_poi_fused_add_reflection_pad2d_relu_7,"",@"SHT_CUDA_INFO"
	.sectionflags	@""
	.align	4


	//----- nvinfo : EIATTR_CUDA_API_VERSION
	.align		4
        /*0000*/ 	.byte	0x04, 0x37
        /*0002*/ 	.short	(.L_9 - .L_8)
.L_8:
        /*0004*/ 	.word	0x0000007c


	//----- nvinfo : EIATTR_KPARAM_INFO
	.align		4
.L_9:
        /*0008*/ 	.byte	0x04, 0x17
        /*000a*/ 	.short	(.L_11 - .L_10)
.L_10:
        /*000c*/ 	.word	0x00000000
        /*0010*/ 	.short	0x0005
        /*0012*/ 	.short	0x0028
        /*0014*/ 	.byte	0x00, 0xf0, 0x11, 0x00


	//----- nvinfo : EIATTR_KPARAM_INFO
	.align		4
.L_11:
        /*0018*/ 	.byte	0x04, 0x17
        /*001a*/ 	.short	(.L_13 - .L_12)
.L_12:
        /*001c*/ 	.word	0x00000000
        /*0020*/ 	.short	0x0004
        /*0022*/ 	.short	0x0020
        /*0024*/ 	.byte	0x00, 0xf4, 0x21, 0x00


	//----- nvinfo : EIATTR_KPARAM_INFO
	.align		4
.L_13:
        /*0028*/ 	.byte	0x04, 0x17
        /*002a*/ 	.short	(.L_15 - .L_14)
.L_14:
        /*002c*/ 	.word	0x00000000
        /*0030*/ 	.short	0x0003
        /*0032*/ 	.short	0x0018
        /*0034*/ 	.byte	0x00, 0xf4, 0x21, 0x00


	//----- nvinfo : EIATTR_KPARAM_INFO
	.align		4
.L_15:
        /*0038*/ 	.byte	0x04, 0x17
        /*003a*/ 	.short	(.L_17 - .L_16)
.L_16:
        /*003c*/ 	.word	0x00000000
        /*0040*/ 	.short	0x0002
        /*0042*/ 	.short	0x0010
        /*0044*/ 	.byte	0x00, 0xf4, 0x21, 0x00


	//----- nvinfo : EIATTR_KPARAM_INFO
	.align		4
.L_17:
        /*0048*/ 	.byte	0x04, 0x17
        /*004a*/ 	.short	(.L_19 - .L_18)
.L_18:
        /*004c*/ 	.word	0x00000000
        /*0050*/ 	.short	0x0001
        /*0052*/ 	.short	0x0008
        /*0054*/ 	.byte	0x00, 0xf4, 0x21, 0x00


	//----- nvinfo : EIATTR_KPARAM_INFO
	.align		4
.L_19:
        /*0058*/ 	.byte	0x04, 0x17
        /*005a*/ 	.short	(.L_21 - .L_20)
.L_20:
        /*005c*/ 	.word	0x00000000
        /*0060*/ 	.short	0x0000
        /*0062*/ 	.short	0x0000
        /*0064*/ 	.byte	0x00, 0xf4, 0x21, 0x00


	//----- nvinfo : EIATTR_SPARSE_MMA_MASK
	.align		4
.L_21:
        /*0068*/ 	.byte	0x03, 0x50
        /*006a*/ 	.short	0x0000


	//----- nvinfo : EIATTR_MAXREG_COUNT
	.align		4
        /*006c*/ 	.byte	0x03, 0x1b
        /*006e*/ 	.short	0x00ff


	//----- nvinfo : EIATTR_EXIT_INSTR_OFFSETS
	.align		4
        /*0070*/ 	.byte	0x04, 0x1c
        /*0072*/ 	.short	(.L_23 - .L_22)


	//   ....[0]....
.L_22:
        /*0074*/ 	.word	0x00001200


	//   ....[1]....
        /*0078*/ 	.word	0x00001220


	//----- nvinfo : EIATTR_REQNTID
	.align		4
.L_23:
        /*007c*/ 	.byte	0x04, 0x10
        /*007e*/ 	.short	(.L_25 - .L_24)
.L_24:
        /*0080*/ 	.word	0x00000080
        /*0084*/ 	.word	0x00000001
        /*0088*/ 	.word	0x00000001


	//----- nvinfo : EIATTR_CBANK_PARAM_SIZE
	.align		4
.L_25:
        /*008c*/ 	.byte	0x03, 0x19
        /*008e*/ 	.short	0x002c


	//----- nvinfo : EIATTR_PARAM_CBANK
	.align		4
        /*0090*/ 	.byte	0x04, 0x0a
        /*0092*/ 	.short	(.L_27 - .L_26)
	.align		4
.L_26:
        /*0094*/ 	.word	index@(.nv.constant0.triton_poi_fused_add_reflection_pad2d_relu_7)
        /*0098*/ 	.short	0x0210
        /*009a*/ 	.short	0x002c


	//----- nvinfo : EIATTR_SW_WAR
	.align		4
.L_27:
        /*009c*/ 	.byte	0x04, 0x36
        /*009e*/ 	.short	(.L_29 - .L_28)
.L_28:
        /*00a0*/ 	.word	0x00000008
.L_29:


//--------------------- .nv.callgraph             --------------------------
	.section	.nv.callgraph,"",@"SHT_CUDA_CALLGRAPH"
	.align	4
	.sectionentsize	8
	.align		4
        /*0000*/ 	.word	0x00000000
	.align		4
        /*0004*/ 	.word	0xffffffff
	.align		4
        /*0008*/ 	.word	0x00000000
	.align		4
        /*000c*/ 	.word	0xfffffffe
	.align		4
        /*0010*/ 	.word	0x00000000
	.align		4
        /*0014*/ 	.word	0xfffffffd
	.align		4
        /*0018*/ 	.word	0x00000000
	.align		4
        /*001c*/ 	.word	0xfffffffc


//--------------------- .text.triton_poi_fused_add_reflection_pad2d_relu_7 --------------------------
	.section	.text.triton_poi_fused_add_reflection_pad2d_relu_7,"ax",@progbits
	.align	128
        .global         triton_poi_fused_add_reflection_pad2d_relu_7
        .type           triton_poi_fused_add_reflection_pad2d_relu_7,@function
        .size           triton_poi_fused_add_reflection_pad2d_relu_7,(.L_x_1 - triton_poi_fused_add_reflection_pad2d_relu_7)
        .other          triton_poi_fused_add_reflection_pad2d_relu_7,@"STO_CUDA_ENTRY STV_DEFAULT"
triton_poi_fused_add_reflection_pad2d_relu_7:
.text.triton_poi_fused_add_reflection_pad2d_relu_7:
[----:B------:R-:W0:Y:S01]  /*0000*/  LDC R1, c[0x0][0x28] ;  /* 0x00000a00ff017b82 */ /* 0x000e220000000800 */
[----:B------:R-:W1:Y:S07]  /*0010*/  S2R R0, SR_TID.X ;  /* 0x0000000000007919 */ /* 0x000e6e0000002100 */
[----:B------:R-:W2:Y:S01]  /*0020*/  LDC.64 R22, c[0x0][0x220] ;  /* 0x00008800ff167b82 */ /* 0x000ea20000000a00 */
[----:B------:R-:W-:Y:S01]  /*0030*/  ULDC.64 UR4, c[0x0][0x208] ;  /* 0x0000820000047ab9 */ /* 0x000fe20000000a00 */
[----:B------:R-:W3:Y:S01]  /*0040*/  S2R R17, SR_CTAID.X ;  /* 0x0000000000117919 */ /* 0x000ee20000002500 */
[----:B-1----:R-:W-:-:S05]  /*0050*/  IMAD.SHL.U32 R0, R0, 0x4, RZ ;  /* 0x0000000400007824 */ /* 0x002fca00078e00ff */
[----:B------:R-:W-:-:S04]  /*0060*/  LOP3.LUT R0, R0, 0x1fc, RZ, 0xc0, !PT ;  /* 0x000001fc00007812 */ /* 0x000fc800078ec0ff */
[----:B---3--:R-:W-:-:S04]  /*0070*/  LEA R17, R17, R0, 0xa ;  /* 0x0000000011117211 */ /* 0x008fc800078e50ff */
[----:B------:R-:W-:Y:S01]  /*0080*/  IADD3 R9, R17, 0x3, RZ ;  /* 0x0000000311097810 */ /* 0x000fe20007ffe0ff */
[C---:B------:R-:W-:Y:S01]  /*0090*/  VIADD R7, R17.reuse, 0x1 ;  /* 0x0000000111077836 */ /* 0x040fe20000000000 */
[----:B------:R-:W-:Y:S01]  /*00a0*/  IADD3 R6, R17, 0x200, RZ ;  /* 0x0000020011067810 */ /* 0x000fe20007ffe0ff */
[C---:B------:R-:W-:Y:S01]  /*00b0*/  IMAD.HI R0, R17.reuse, 0x78787879, RZ ;  /* 0x7878787911007827 */ /* 0x040fe200078e02ff */
[----:B------:R-:W-:Y:S02]  /*00c0*/  ISETP.GE.AND P1, PT, R17, 0x24200, PT ;  /* 0x000242001100780c */ /* 0x000fe40003f26270 */
[----:B------:R-:W-:Y:S01]  /*00d0*/  ISETP.GE.AND P0, PT, R6, 0x24200, PT ;  /* 0x000242000600780c */ /* 0x000fe20003f06270 */
[----:B------:R-:W-:Y:S01]  /*00e0*/  IMAD.HI R3, R7, 0x78787879, RZ ;  /* 0x7878787907037827 */ /* 0x000fe200078e02ff */
[----:B------:R-:W-:-:S03]  /*00f0*/  SHF.R.U32.HI R5, RZ, 0x1f, R0 ;  /* 0x0000001fff057819 */ /* 0x000fc60000011600 */
[C---:B------:R-:W-:Y:S01]  /*0100*/  VIADD R8, R17.reuse, 0x2 ;  /* 0x0000000211087836 */ /* 0x040fe20000000000 */
[----:B------:R-:W-:Y:S01]  /*0110*/  SHF.R.U32.HI R4, RZ, 0x1f, R3 ;  /* 0x0000001fff047819 */ /* 0x000fe20000011603 */
[----:B------:R-:W-:Y:S01]  /*0120*/  IMAD.HI R2, R17, 0x71625345, RZ ;  /* 0x7162534511027827 */ /* 0x000fe200078e02ff */
[----:B------:R-:W-:Y:S02]  /*0130*/  LEA.HI.SX32 R0, R0, R5, 0x1c ;  /* 0x0000000500007211 */ /* 0x000fe400078fe2ff */
[----:B------:R-:W-:Y:S01]  /*0140*/  LEA.HI.SX32 R10, R3, R4, 0x1c ;  /* 0x00000004030a7211 */ /* 0x000fe200078fe2ff */
[----:B------:R-:W-:Y:S01]  /*0150*/  IMAD.HI R5, R9, 0x78787879, RZ ;  /* 0x7878787909057827 */ /* 0x000fe200078e02ff */
[----:B------:R-:W-:-:S03]  /*0160*/  SHF.R.U32.HI R11, RZ, 0x1f, R2 ;  /* 0x0000001fff0b7819 */ /* 0x000fc60000011602 */
[----:B------:R-:W-:Y:S01]  /*0170*/  IMAD.HI R3, R8, 0x78787879, RZ ;  /* 0x7878787908037827 */ /* 0x000fe200078e02ff */
[----:B------:R-:W-:Y:S02]  /*0180*/  SHF.R.U32.HI R12, RZ, 0x1f, R5 ;  /* 0x0000001fff0c7819 */ /* 0x000fe40000011605 */
[----:B------:R-:W-:Y:S01]  /*0190*/  LEA.HI R2, R2, R11, RZ, 0x17 ;  /* 0x0000000b02027211 */ /* 0x000fe200078fb8ff */
[----:B------:R-:W-:Y:S01]  /*01a0*/  VIADD R4, R17, 0x201 ;  /* 0x0000020111047836 */ /* 0x000fe20000000000 */
[----:B------:R-:W-:Y:S01]  /*01b0*/  SHF.R.U32.HI R14, RZ, 0x1f, R3 ;  /* 0x0000001fff0e7819 */ /* 0x000fe20000011603 */
[----:B------:R-:W-:Y:S01]  /*01c0*/  IMAD.HI R13, R6, 0x78787879, RZ ;  /* 0x78787879060d7827 */ /* 0x000fe200078e02ff */
[----:B------:R-:W-:Y:S02]  /*01d0*/  LEA.HI.SX32 R12, R5, R12, 0x1c ;  /* 0x0000000c050c7211 */ /* 0x000fe400078fe2ff */
[----:B------:R-:W-:Y:S01]  /*01e0*/  LEA.HI.SX32 R5, R3, R14, 0x1c ;  /* 0x0000000e03057211 */ /* 0x000fe200078fe2ff */
[----:B------:R-:W-:Y:S01]  /*01f0*/  IMAD.HI R11, R4, 0x78787879, RZ ;  /* 0x78787879040b7827 */ /* 0x000fe200078e02ff */
[----:B------:R-:W-:-:S02]  /*0200*/  SHF.R.U32.HI R16, RZ, 0x1f, R13 ;  /* 0x0000001fff107819 */ /* 0x000fc4000001160d */
[----:B------:R-:W-:Y:S01]  /*0210*/  LEA R2, R2, 0x3ff, 0xa ;  /* 0x000003ff02027811 */ /* 0x000fe200078e50ff */
[----:B------:R-:W-:Y:S01]  /*0220*/  IMAD.HI R33, R6, 0x71625345, RZ ;  /* 0x7162534506217827 */ /* 0x000fe200078e02ff */
[----:B------:R-:W-:Y:S02]  /*0230*/  SHF.R.U32.HI R14, RZ, 0x1f, R11 ;  /* 0x0000001fff0e7819 */ /* 0x000fe4000001160b */
[----:B------:R-:W-:Y:S01]  /*0240*/  LEA.HI.SX32 R3, R13, R16, 0x1c ;  /* 0x000000100d037211 */ /* 0x000fe200078fe2ff */
[----:B------:R-:W-:Y:S01]  /*0250*/  IMAD R13, R5, 0x22, RZ ;  /* 0x00000022050d7824 */ /* 0x000fe200078e02ff */
[----:B------:R-:W-:Y:S01]  /*0260*/  LEA.HI.SX32 R14, R11, R14, 0x1c ;  /* 0x0000000e0b0e7211 */ /* 0x000fe200078fe2ff */
[----:B------:R-:W-:Y:S01]  /*0270*/  IMAD.HI R15, R0, 0x78787879, RZ ;  /* 0x78787879000f7827 */ /* 0x000fe200078e02ff */
[----:B------:R-:W-:Y:S02]  /*0280*/  SHF.R.U32.HI R18, RZ, 0x1f, R33 ;  /* 0x0000001fff127819 */ /* 0x000fe40000011621 */
[----:B------:R-:W-:Y:S01]  /*0290*/  LOP3.LUT R13, RZ, R13, RZ, 0x33, !PT ;  /* 0x0000000dff0d7212 */ /* 0x000fe200078e33ff */
[----:B------:R-:W-:Y:S01]  /*02a0*/  IMAD R10, R10, 0x22, RZ ;  /* 0x000000220a0a7824 */ /* 0x000fe200078e02ff */
[----:B------:R-:W-:Y:S01]  /*02b0*/  LEA.HI R33, R33, R18, RZ, 0x17 ;  /* 0x0000001221217211 */ /* 0x000fe200078fb8ff */
[----:B------:R-:W-:Y:S01]  /*02c0*/  IMAD.HI R11, R5, 0x78787879, RZ ;  /* 0x78787879050b7827 */ /* 0x000fe200078e02ff */
[----:B------:R-:W-:-:S02]  /*02d0*/  SHF.R.U32.HI R16, RZ, 0x1f, R15 ;  /* 0x0000001fff107819 */ /* 0x000fc4000001160f */
[----:B------:R-:W-:Y:S01]  /*02e0*/  LOP3.LUT R10, RZ, R10, RZ, 0x33, !PT ;  /* 0x0000000aff0a7212 */ /* 0x000fe200078e33ff */
[----:B------:R-:W-:Y:S01]  /*02f0*/  IMAD R12, R12, 0x22, RZ ;  /* 0x000000220c0c7824 */ /* 0x000fe200078e02ff */
[----:B------:R-:W-:Y:S01]  /*0300*/  SHF.R.U32.HI R18, RZ, 0x1f, R11 ;  /* 0x0000001fff127819 */ /* 0x000fe2000001160b */
[----:B------:R-:W-:Y:S01]  /*0310*/  IMAD R14, R14, 0x22, RZ ;  /* 0x000000220e0e7824 */ /* 0x000fe200078e02ff */
[----:B------:R-:W-:Y:S01]  /*0320*/  IADD3 R13, R8, R13, RZ ;  /* 0x0000000d080d7210 */ /* 0x000fe20007ffe0ff */
[----:B------:R-:W-:Y:S01]  /*0330*/  IMAD R8, R3, 0x22, RZ ;  /* 0x0000002203087824 */ /* 0x000fe200078e02ff */
[----:B------:R-:W-:Y:S02]  /*0340*/  LOP3.LUT R12, RZ, R12, RZ, 0x33, !PT ;  /* 0x0000000cff0c7212 */ /* 0x000fe400078e33ff */
[----:B------:R-:W-:Y:S01]  /*0350*/  LEA.HI.SX32 R16, R15, R16, 0x1c ;  /* 0x000000100f107211 */ /* 0x000fe200078fe2ff */
[----:B------:R-:W-:Y:S01]  /*0360*/  IMAD.HI R15, R3, 0x78787879, RZ ;  /* 0x78787879030f7827 */ /* 0x000fe200078e02ff */
[----:B------:R-:W-:-:S02]  /*0370*/  IADD3 R10, R7, R10, RZ ;  /* 0x0000000a070a7210 */ /* 0x000fc40007ffe0ff */
[----:B------:R-:W-:Y:S01]  /*0380*/  LEA.HI.SX32 R18, R11, R18, 0x1c ;  /* 0x000000120b127211 */ /* 0x000fe200078fe2ff */
[----:B------:R-:W-:Y:S01]  /*0390*/  IMAD R7, R0, 0x22, RZ ;  /* 0x0000002200077824 */ /* 0x000fe200078e02ff */
[----:B------:R-:W-:Y:S01]  /*03a0*/  SHF.R.U32.HI R20, RZ, 0x1f, R15 ;  /* 0x0000001fff147819 */ /* 0x000fe2000001160f */
[----:B------:R-:W-:Y:S01]  /*03b0*/  IMAD.IADD R12, R9, 0x1, R12 ;  /* 0x00000001090c7824 */ /* 0x000fe200078e020c */
[----:B------:R-:W-:Y:S01]  /*03c0*/  LOP3.LUT R9, RZ, R8, RZ, 0x33, !PT ;  /* 0x00000008ff097212 */ /* 0x000fe200078e33ff */
[----:B------:R-:W-:Y:S01]  /*03d0*/  IMAD R16, R16, 0x22, RZ ;  /* 0x0000002210107824 */ /* 0x000fe200078e02ff */
[----:B------:R-:W-:Y:S01]  /*03e0*/  LOP3.LUT R8, RZ, R7, RZ, 0x33, !PT ;  /* 0x00000007ff087212 */ /* 0x000fe200078e33ff */
[----:B------:R-:W-:Y:S01]  /*03f0*/  IMAD R18, R18, 0x22, RZ ;  /* 0x0000002212127824 */ /* 0x000fe200078e02ff */
[----:B------:R-:W-:Y:S01]  /*0400*/  LOP3.LUT R7, RZ, R14, RZ, 0x33, !PT ;  /* 0x0000000eff077212 */ /* 0x000fe200078e33ff */
[----:B------:R-:W-:Y:S01]  /*0410*/  IMAD.IADD R6, R6, 0x1, R9 ;  /* 0x0000000106067824 */ /* 0x000fe200078e0209 */
[----:B------:R-:W-:-:S02]  /*0420*/  LOP3.LUT R9, RZ, R16, RZ, 0x33, !PT ;  /* 0x00000010ff097212 */ /* 0x000fc400078e33ff */
[----:B------:R-:W-:Y:S01]  /*0430*/  LOP3.LUT R18, RZ, R18, RZ, 0x33, !PT ;  /* 0x00000012ff127212 */ /* 0x000fe200078e33ff */
[----:B------:R-:W-:Y:S01]  /*0440*/  IMAD.IADD R4, R4, 0x1, R7 ;  /* 0x0000000104047824 */ /* 0x000fe200078e0207 */
[----:B------:R-:W-:Y:S02]  /*0450*/  IADD3 R8, R17, R8, RZ ;  /* 0x0000000811087210 */ /* 0x000fe40007ffe0ff */
[----:B------:R-:W-:Y:S01]  /*0460*/  IADD3 R9, R0, R9, RZ ;  /* 0x0000000900097210 */ /* 0x000fe20007ffe0ff */
[----:B------:R-:W-:Y:S01]  /*0470*/  IMAD.IADD R18, R5, 0x1, R18 ;  /* 0x0000000105127824 */ /* 0x000fe200078e0212 */
[----:B------:R-:W-:Y:S02]  /*0480*/  IABS R7, R8 ;  /* 0x0000000800077213 */ /* 0x000fe40000000000 */
[----:B------:R-:W-:Y:S02]  /*0490*/  IABS R0, R10 ;  /* 0x0000000a00007213 */ /* 0x000fe40000000000 */
[----:B------:R-:W-:-:S02]  /*04a0*/  IABS R5, R12 ;  /* 0x0000000c00057213 */ /* 0x000fc40000000000 */
[----:B------:R-:W-:Y:S01]  /*04b0*/  LEA.HI.SX32 R20, R15, R20, 0x1c ;  /* 0x000000140f147211 */ /* 0x000fe200078fe2ff */
[----:B------:R-:W-:Y:S01]  /*04c0*/  VIADD R0, R0, 0xffffffe1 ;  /* 0xffffffe100007836 */ /* 0x000fe20000000000 */
[----:B------:R-:W-:Y:S02]  /*04d0*/  IABS R8, R13 ;  /* 0x0000000d00087213 */ /* 0x000fe40000000000 */
[----:B------:R-:W-:Y:S01]  /*04e0*/  IADD3 R7, R7, -0x1f, RZ ;  /* 0xffffffe107077810 */ /* 0x000fe20007ffe0ff */
[----:B------:R-:W-:Y:S01]  /*04f0*/  IMAD R20, R20, 0x22, RZ ;  /* 0x0000002214147824 */ /* 0x000fe200078e02ff */
[----:B------:R-:W-:Y:S02]  /*0500*/  IADD3 R5, R5, -0x1f, RZ ;  /* 0xffffffe105057810 */ /* 0x000fe40007ffe0ff */
[----:B------:R-:W-:Y:S01]  /*0510*/  IABS R41, R7 ;  /* 0x0000000700297213 */ /* 0x000fe20000000000 */
[----:B------:R-:W-:Y:S01]  /*0520*/  VIADD R7, R8, 0xffffffe1 ;  /* 0xffffffe108077836 */ /* 0x000fe20000000000 */
[----:B------:R-:W-:-:S02]  /*0530*/  IABS R8, R0 ;  /* 0x0000000000087213 */ /* 0x000fc40000000000 */
[----:B------:R-:W-:Y:S02]  /*0540*/  IABS R35, R5 ;  /* 0x0000000500237213 */ /* 0x000fe40000000000 */
[----:B------:R-:W-:Y:S02]  /*0550*/  IABS R5, R18 ;  /* 0x0000001200057213 */ /* 0x000fe40000000000 */
[----:B------:R-:W1:Y:S01]  /*0560*/  LDC.64 R18, c[0x0][0x210] ;  /* 0x00008400ff127b82 */ /* 0x000e620000000a00 */
[----:B------:R-:W-:Y:S01]  /*0570*/  LOP3.LUT R20, RZ, R20, RZ, 0x33, !PT ;  /* 0x00000014ff147212 */ /* 0x000fe200078e33ff */
[C---:B------:R-:W-:Y:S01]  /*0580*/  IMAD.IADD R35, R2.reuse, 0x1, -R35 ;  /* 0x0000000102237824 */ /* 0x040fe200078e0a23 */
[----:B------:R-:W-:Y:S01]  /*0590*/  IABS R45, R7 ;  /* 0x00000007002d7213 */ /* 0x000fe20000000000 */
[----:B------:R-:W-:Y:S01]  /*05a0*/  IMAD.MOV.U32 R7, RZ, RZ, R8 ;  /* 0x000000ffff077224 */ /* 0x000fe200078e0008 */
[----:B------:R-:W-:Y:S01]  /*05b0*/  IADD3 R20, R3, R20, RZ ;  /* 0x0000001403147210 */ /* 0x000fe20007ffe0ff */
[----:B------:R-:W-:Y:S01]  /*05c0*/  VIADD R5, R5, 0xffffffe1 ;  /* 0xffffffe105057836 */ /* 0x000fe20000000000 */
[----:B------:R-:W-:Y:S01]  /*05d0*/  IABS R3, R6 ;  /* 0x0000000600037213 */ /* 0x000fe20000000000 */
[----:B------:R-:W-:Y:S01]  /*05e0*/  IMAD.IADD R34, R2, 0x1, -R7 ;  /* 0x0000000102227824 */ /* 0x000fe200078e0a07 */
[----:B------:R-:W-:-:S02]  /*05f0*/  IADD3 R41, R2, -R41, RZ ;  /* 0x8000002902297210 */ /* 0x000fc40007ffe0ff */
[----:B------:R-:W-:Y:S02]  /*0600*/  IADD3 R45, R2, -R45, RZ ;  /* 0x8000002d022d7210 */ /* 0x000fe40007ffe0ff */
[----:B------:R-:W-:Y:S02]  /*0610*/  IABS R9, R9 ;  /* 0x0000000900097213 */ /* 0x000fe40000000000 */
[----:B------:R-:W-:Y:S02]  /*0620*/  IABS R2, R4 ;  /* 0x0000000400027213 */ /* 0x000fe40000000000 */
[----:B------:R-:W-:Y:S02]  /*0630*/  IADD3 R3, R3, -0x1f, RZ ;  /* 0xffffffe103037810 */ /* 0x000fe40007ffe0ff */
[----:B------:R-:W-:Y:S01]  /*0640*/  IABS R4, R20 ;  /* 0x0000001400047213 */ /* 0x000fe20000000000 */
[----:B------:R-:W-:Y:S01]  /*0650*/  VIADD R2, R2, 0xffffffe1 ;  /* 0xffffffe102027836 */ /* 0x000fe20000000000 */
[----:B------:R-:W-:Y:S01]  /*0660*/  MOV R0, R9 ;  /* 0x0000000900007202 */ /* 0x000fe20000000f00 */
[----:B------:R-:W3:Y:S01]  /*0670*/  LDC.64 R20, c[0x0][0x218] ;  /* 0x00008600ff147b82 */ /* 0x000ee20000000a00 */
[----:B------:R-:W-:-:S02]  /*0680*/  IABS R8, R5 ;  /* 0x0000000500087213 */ /* 0x000fc40000000000 */
[----:B------:R-:W-:Y:S02]  /*0690*/  IABS R5, R3 ;  /* 0x0000000300057213 */ /* 0x000fe40000000000 */
[----:B------:R-:W-:Y:S01]  /*06a0*/  IADD3 R0, R0, -0x1f, RZ ;  /* 0xffffffe100007810 */ /* 0x000fe20007ffe0ff */
[C---:B------:R-:W-:Y:S01]  /*06b0*/  IMAD R45, R8.reuse, -0x20, R45 ;  /* 0xffffffe0082d7824 */ /* 0x040fe200078e022d */
[----:B------:R-:W-:Y:S01]  /*06c0*/  IADD3 R3, R4, -0x1f, RZ ;  /* 0xffffffe104037810 */ /* 0x000fe20007ffe0ff */
[----:B------:R-:W-:Y:S01]  /*06d0*/  IMAD R35, R8, -0x20, R35 ;  /* 0xffffffe008237824 */ /* 0x000fe200078e0223 */
[----:B------:R-:W-:Y:S01]  /*06e0*/  IABS R4, R2 ;  /* 0x0000000200047213 */ /* 0x000fe20000000000 */
[----:B------:R-:W-:Y:S01]  /*06f0*/  IMAD.MOV.U32 R2, RZ, RZ, R5 ;  /* 0x000000ffff027224 */ /* 0x000fe200078e0005 */
[----:B------:R-:W-:Y:S02]  /*0700*/  IABS R0, R0 ;  /* 0x0000000000007213 */ /* 0x000fe40000000000 */
[----:B------:R-:W-:-:S02]  /*0710*/  CS2R R8, SRZ ;  /* 0x0000000000087805 */ /* 0x000fc4000001ff00 */
[----:B------:R-:W-:Y:S01]  /*0720*/  LEA R33, R33, 0x3ff, 0xa ;  /* 0x000003ff21217811 */ /* 0x000fe200078e50ff */
[----:B-1----:R-:W-:Y:S01]  /*0730*/  IMAD.WIDE R24, R45, 0x4, R18 ;  /* 0x000000042d187825 */ /* 0x002fe200078e0212 */
[----:B------:R-:W-:Y:S02]  /*0740*/  IABS R3, R3 ;  /* 0x0000000300037213 */ /* 0x000fe40000000000 */
[----:B------:R-:W-:Y:S01]  /*0750*/  IADD3 R5, R33, -R2, RZ ;  /* 0x8000000221057210 */ /* 0x000fe20007ffe0ff */
[C---:B------:R-:W-:Y:S01]  /*0760*/  IMAD R41, R0.reuse, -0x20, R41 ;  /* 0xffffffe000297824 */ /* 0x040fe200078e0229 */
[----:B------:R1:W4:Y:S01]  /*0770*/  @!P1 LDG.E.EL R9, desc[UR4][R24.64] ;  /* 0x0000000418099981 */ /* 0x000322000c2e1900 */
[----:B------:R-:W-:Y:S01]  /*0780*/  IMAD.MOV.U32 R2, RZ, RZ, R3 ;  /* 0x000000ffff027224 */ /* 0x000fe200078e0003 */
[----:B------:R-:W-:Y:S01]  /*0790*/  IADD3 R3, R33, -R4, RZ ;  /* 0x8000000421037210 */ /* 0x000fe20007ffe0ff */
[----:B------:R-:W-:Y:S02]  /*07a0*/  IMAD R34, R0, -0x20, R34 ;  /* 0xffffffe000227824 */ /* 0x000fe400078e0222 */
[----:B------:R-:W-:-:S02]  /*07b0*/  IMAD.MOV.U32 R0, RZ, RZ, RZ ;  /* 0x000000ffff007224 */ /* 0x000fc400078e00ff */
[----:B------:R-:W-:Y:S01]  /*07c0*/  IMAD.WIDE R12, R41, 0x4, R18 ;  /* 0x00000004290c7825 */ /* 0x000fe200078e0212 */
[----:B------:R-:W-:Y:S01]  /*07d0*/  HFMA2.MMA R37, -RZ, RZ, 0, 0 ;  /* 0x00000000ff257435 */ /* 0x000fe200000001ff */
[----:B-1----:R-:W1:Y:S02]  /*07e0*/  LDC.64 R24, c[0x0][0x228] ;  /* 0x00008a00ff187b82 */ /* 0x002e640000000a00 */
[C---:B------:R-:W-:Y:S01]  /*07f0*/  IMAD R3, R2.reuse, -0x20, R3 ;  /* 0xffffffe002037824 */ /* 0x040fe200078e0203 */
[----:B------:R5:W4:Y:S01]  /*0800*/  @!P1 LDG.E.EL R0, desc[UR4][R12.64] ;  /* 0x000000040c009981 */ /* 0x000b22000c2e1900 */
[----:B------:R-:W-:Y:S01]  /*0810*/  IMAD R5, R2, -0x20, R5 ;  /* 0xffffffe002057824 */ /* 0x000fe200078e0205 */
[----:B------:R-:W-:Y:S01]  /*0820*/  CS2R R10, SRZ ;  /* 0x00000000000a7805 */ /* 0x000fe2000001ff00 */
[----:B------:R-:W-:Y:S01]  /*0830*/  IMAD.MOV.U32 R2, RZ, RZ, RZ ;  /* 0x000000ffff027224 */ /* 0x000fe200078e00ff */
[----:B------:R-:W-:Y:S01]  /*0840*/  IADD3 R36, R17, 0x202, RZ ;  /* 0x0000020211247810 */ /* 0x000fe20007ffe0ff */
[----:B------:R-:W-:Y:S01]  /*0850*/  IMAD.WIDE R28, R35, 0x4, R18 ;  /* 0x00000004231c7825 */ /* 0x000fe200078e0212 */
[----:B------:R-:W-:-:S03]  /*0860*/  CS2R R6, SRZ ;  /* 0x0000000000067805 */ /* 0x000fc6000001ff00 */
[----:B---3--:R-:W-:Y:S01]  /*0870*/  IMAD.WIDE R38, R41, 0x4, R20 ;  /* 0x0000000429267825 */ /* 0x008fe200078e0214 */
[----:B------:R3:W4:Y:S03]  /*0880*/  @!P1 LDG.E.EL R10, desc[UR4][R28.64] ;  /* 0x000000041c0a9981 */ /* 0x000726000c2e1900 */
[--C-:B-----5:R-:W-:Y:S01]  /*0890*/  IMAD.WIDE R12, R3, 0x4, R18.reuse ;  /* 0x00000004030c7825 */ /* 0x120fe200078e0212 */
[----:B------:R-:W5:Y:S03]  /*08a0*/  @!P1 LDG.E.EL R37, desc[UR4][R38.64] ;  /* 0x0000000426259981 */ /* 0x000f66000c2e1900 */
[----:B------:R-:W-:Y:S01]  /*08b0*/  IMAD.WIDE R14, R34, 0x4, R18 ;  /* 0x00000004220e7825 */ /* 0x000fe200078e0212 */
[----:B------:R2:W4:Y:S01]  /*08c0*/  @!P0 LDG.E.EL R2, desc[UR4][R12.64] ;  /* 0x000000040c028981 */ /* 0x000522000c2e1900 */
[----:B------:R-:W-:-:S02]  /*08d0*/  MOV R32, RZ ;  /* 0x000000ff00207202 */ /* 0x000fc40000000f00 */
[----:B------:R-:W-:Y:S01]  /*08e0*/  IMAD.WIDE R26, R5, 0x4, R18 ;  /* 0x00000004051a7825 */ /* 0x000fe200078e0212 */
[----:B------:R2:W4:Y:S03]  /*08f0*/  @!P1 LDG.E.EL R8, desc[UR4][R14.64] ;  /* 0x000000040e089981 */ /* 0x000526000c2e1900 */
[----:B------:R-:W-:Y:S01]  /*0900*/  IMAD.MOV.U32 R16, RZ, RZ, RZ ;  /* 0x000000ffff107224 */ /* 0x000fe200078e00ff */
[----:B------:R1:W4:Y:S01]  /*0910*/  @!P0 LDG.E.EL R7, desc[UR4][R26.64] ;  /* 0x000000041a078981 */ /* 0x000322000c2e1900 */
[----:B---3--:R-:W-:-:S04]  /*0920*/  IMAD.WIDE R28, R35, 0x4, R20 ;  /* 0x00000004231c7825 */ /* 0x008fc800078e0214 */
[----:B--2---:R-:W-:Y:S01]  /*0930*/  IMAD.WIDE R12, R41, 0x4, R22 ;  /* 0x00000004290c7825 */ /* 0x004fe200078e0216 */
[----:B------:R-:W2:Y:S03]  /*0940*/  @!P1 LDG.E.EL R32, desc[UR4][R28.64] ;  /* 0x000000041c209981 */ /* 0x000ea6000c2e1900 */
[----:B------:R-:W-:Y:S01]  /*0950*/  IMAD.HI R38, R36, 0x78787879, RZ ;  /* 0x7878787924267827 */ /* 0x000fe200078e02ff */
[----:B------:R3:W2:Y:S03]  /*0960*/  @!P1 LDG.E.EL R11, desc[UR4][R12.64] ;  /* 0x000000040c0b9981 */ /* 0x0006a6000c2e1900 */
[----:B0-----:R-:W-:-:S04]  /*0970*/  IMAD.WIDE R14, R34, 0x4, R20 ;  /* 0x00000004220e7825 */ /* 0x001fc800078e0214 */
[----:B------:R-:W-:Y:S01]  /*0980*/  IMAD.MOV.U32 R4, RZ, RZ, RZ ;  /* 0x000000ffff047224 */ /* 0x000fe200078e00ff */
[----:B------:R0:W2:Y:S01]  /*0990*/  @!P1 LDG.E.EL R16, desc[UR4][R14.64] ;  /* 0x000000040e109981 */ /* 0x0000a2000c2e1900 */
[----:B-1----:R-:W-:Y:S01]  /*09a0*/  IMAD.WIDE R26, R5, 0x4, R20 ;  /* 0x00000004051a7825 */ /* 0x002fe200078e0214 */
[----:B---3--:R-:W-:-:S03]  /*09b0*/  SHF.R.U32.HI R12, RZ, 0x1f, R38 ;  /* 0x0000001fff0c7819 */ /* 0x008fc60000011626 */
[----:B------:R-:W-:Y:S01]  /*09c0*/  IMAD.MOV.U32 R39, RZ, RZ, RZ ;  /* 0x000000ffff277224 */ /* 0x000fe200078e00ff */
[----:B------:R1:W3:Y:S01]  /*09d0*/  @!P0 LDG.E.EL R4, desc[UR4][R26.64] ;  /* 0x000000041a048981 */ /* 0x0002e2000c2e1900 */
[C---:B------:R-:W-:Y:S01]  /*09e0*/  IMAD.WIDE R28, R45.reuse, 0x4, R22 ;  /* 0x000000042d1c7825 */ /* 0x040fe200078e0216 */
[----:B------:R-:W-:Y:S01]  /*09f0*/  HFMA2.MMA R40, -RZ, RZ, 0, 0 ;  /* 0x00000000ff287435 */ /* 0x000fe200000001ff */
[----:B0-----:R-:W-:Y:S02]  /*0a00*/  CS2R R14, SRZ ;  /* 0x00000000000e7805 */ /* 0x001fe4000001ff00 */
[----:B------:R-:W-:Y:S01]  /*0a10*/  IMAD.WIDE R30, R45, 0x4, R20 ;  /* 0x000000042d1e7825 */ /* 0x000fe200078e0214 */
[----:B------:R-:W-:Y:S01]  /*0a20*/  LEA.HI.SX32 R38, R38, R12, 0x1c ;  /* 0x0000000c26267211 */ /* 0x000fe200078fe2ff */
[----:B------:R-:W-:Y:S01]  /*0a30*/  HFMA2.MMA R12, -RZ, RZ, 0, 0 ;  /* 0x00000000ff0c7435 */ /* 0x000fe200000001ff */
[----:B------:R0:W2:Y:S01]  /*0a40*/  @!P1 LDG.E.EL R39, desc[UR4][R28.64] ;  /* 0x000000041c279981 */ /* 0x0000a2000c2e1900 */
[----:B-1----:R-:W-:-:S03]  /*0a50*/  IMAD.WIDE R26, R35, 0x4, R22 ;  /* 0x00000004231a7825 */ /* 0x002fc600078e0216 */
[----:B------:R1:W2:Y:S01]  /*0a60*/  @!P1 LDG.E.EL R15, desc[UR4][R30.64] ;  /* 0x000000041e0f9981 */ /* 0x0002a2000c2e1900 */
[----:B------:R-:W-:-:S03]  /*0a70*/  IMAD.WIDE R42, R3, 0x4, R20 ;  /* 0x00000004032a7825 */ /* 0x000fc600078e0214 */
[----:B------:R1:W2:Y:S01]  /*0a80*/  @!P1 LDG.E.EL R14, desc[UR4][R26.64] ;  /* 0x000000041a0e9981 */ /* 0x0002a2000c2e1900 */
[----:B0-----:R-:W-:-:S03]  /*0a90*/  IMAD.WIDE R28, R41, 0x4, R24 ;  /* 0x00000004291c7825 */ /* 0x001fc600078e0218 */
[----:B------:R0:W2:Y:S01]  /*0aa0*/  @!P0 LDG.E.EL R6, desc[UR4][R42.64] ;  /* 0x000000042a068981 */ /* 0x0000a2000c2e1900 */
[----:B------:R-:W-:Y:S02]  /*0ab0*/  VIADD R41, R17, 0x203 ;  /* 0x0000020311297836 */ /* 0x000fe40000000000 */
[----:B-1----:R-:W-:-:S04]  /*0ac0*/  IMAD.WIDE R30, R34, 0x4, R22 ;  /* 0x00000004221e7825 */ /* 0x002fc800078e0216 */
[----:B------:R-:W-:Y:S01]  /*0ad0*/  IMAD.WIDE R26, R3, 0x4, R22 ;  /* 0x00000004031a7825 */ /* 0x000fe200078e0216 */
[----:B------:R1:W2:Y:S03]  /*0ae0*/  @!P1 LDG.E.EL R40, desc[UR4][R30.64] ;  /* 0x000000041e289981 */ /* 0x0002a6000c2e1900 */
[----:B0-----:R-:W-:Y:S01]  /*0af0*/  IMAD.HI R42, R41, 0x78787879, RZ ;  /* 0x78787879292a7827 */ /* 0x001fe200078e02ff */
[----:B------:R0:W2:Y:S03]  /*0b00*/  @!P0 LDG.E.EL R12, desc[UR4][R26.64] ;  /* 0x000000041a0c8981 */ /* 0x0000a6000c2e1900 */
[----:B------:R-:W-:Y:S01]  /*0b10*/  IMAD.MOV.U32 R13, RZ, RZ, RZ ;  /* 0x000000ffff0d7224 */ /* 0x000fe200078e00ff */
[----:B------:R-:W-:Y:S01]  /*0b20*/  SHF.R.U32.HI R44, RZ, 0x1f, R42 ;  /* 0x0000001fff2c7819 */ /* 0x000fe2000001162a */
[----:B-1----:R-:W-:-:S04]  /*0b30*/  IMAD.WIDE R30, R5, 0x4, R22 ;  /* 0x00000004051e7825 */ /* 0x002fc800078e0216 */
[----:B0-----:R-:W-:Y:S01]  /*0b40*/  IMAD.HI R26, R38, 0x78787879, RZ ;  /* 0x78787879261a7827 */ /* 0x001fe200078e02ff */
[----:B------:R-:W-:Y:S01]  /*0b50*/  MOV R43, RZ ;  /* 0x000000ff002b7202 */ /* 0x000fe20000000f00 */
[----:B------:R0:W2:Y:S01]  /*0b60*/  @!P0 LDG.E.EL R13, desc[UR4][R30.64] ;  /* 0x000000041e0d8981 */ /* 0x0000a2000c2e1900 */
[----:B------:R-:W-:-:S04]  /*0b70*/  LEA.HI.SX32 R44, R42, R44, 0x1c ;  /* 0x0000002c2a2c7211 */ /* 0x000fc800078fe2ff */
[----:B------:R1:W2:Y:S01]  /*0b80*/  @!P1 LDG.E.EL R43, desc[UR4][R28.64] ;  /* 0x000000041c2b9981 */ /* 0x0002a2000c2e1900 */
[----:B0-----:R-:W-:Y:S01]  /*0b90*/  SHF.R.U32.HI R31, RZ, 0x1f, R26 ;  /* 0x0000001fff1f7819 */ /* 0x001fe2000001161a */
[----:B------:R-:W-:-:S03]  /*0ba0*/  IMAD R44, R44, 0x22, RZ ;  /* 0x000000222c2c7824 */ /* 0x000fc600078e02ff */
[----:B------:R-:W-:Y:S01]  /*0bb0*/  LEA.HI.SX32 R31, R26, R31, 0x1c ;  /* 0x0000001f1a1f7211 */ /* 0x000fe200078fe2ff */
[----:B-1----:R-:W-:Y:S01]  /*0bc0*/  IMAD R28, R38, 0x22, RZ ;  /* 0x00000022261c7824 */ /* 0x002fe200078e02ff */
[----:B------:R-:W-:-:S03]  /*0bd0*/  LOP3.LUT R44, RZ, R44, RZ, 0x33, !PT ;  /* 0x0000002cff2c7212 */ /* 0x000fc600078e33ff */
[----:B------:R-:W-:Y:S01]  /*0be0*/  IMAD R31, R31, 0x22, RZ ;  /* 0x000000221f1f7824 */ /* 0x000fe200078e02ff */
[----:B------:R-:W-:Y:S01]  /*0bf0*/  LOP3.LUT R29, RZ, R28, RZ, 0x33, !PT ;  /* 0x0000001cff1d7212 */ /* 0x000fe200078e33ff */
[----:B------:R-:W-:-:S03]  /*0c00*/  IMAD.IADD R44, R41, 0x1, R44 ;  /* 0x00000001292c7824 */ /* 0x000fc600078e022c */
[----:B------:R-:W-:Y:S01]  /*0c10*/  LOP3.LUT R31, RZ, R31, RZ, 0x33, !PT ;  /* 0x0000001fff1f7212 */ /* 0x000fe200078e33ff */
[----:B------:R-:W-:Y:S01]  /*0c20*/  IMAD.MOV.U32 R41, RZ, RZ, RZ ;  /* 0x000000ffff297224 */ /* 0x000fe200078e00ff */
[----:B------:R-:W-:Y:S01]  /*0c30*/  IADD3 R36, R36, R29, RZ ;  /* 0x0000001d24247210 */ /* 0x000fe20007ffe0ff */
[--C-:B------:R-:W-:Y:S01]  /*0c40*/  IMAD.WIDE R28, R34, 0x4, R24.reuse ;  /* 0x00000004221c7825 */ /* 0x100fe200078e0218 */
[----:B------:R-:W-:Y:S02]  /*0c50*/  IADD3 R38, R38, R31, RZ ;  /* 0x0000001f26267210 */ /* 0x000fe40007ffe0ff */
[----:B------:R-:W-:Y:S02]  /*0c60*/  IABS R31, R36 ;  /* 0x00000024001f7213 */ /* 0x000fe40000000000 */
[----:B------:R-:W-:Y:S01]  /*0c70*/  IABS R30, R44 ;  /* 0x0000002c001e7213 */ /* 0x000fe20000000000 */
[----:B------:R0:W3:Y:S02]  /*0c80*/  @!P1 LDG.E.EL R41, desc[UR4][R28.64] ;  /* 0x000000041c299981 */ /* 0x0000e4000c2e1900 */
[----:B------:R-:W-:Y:S01]  /*0c90*/  VIADD R31, R31, 0xffffffe1 ;  /* 0xffffffe11f1f7836 */ /* 0x000fe20000000000 */
[----:B------:R-:W-:Y:S01]  /*0ca0*/  IADD3 R30, R30, -0x1f, RZ ;  /* 0xffffffe11e1e7810 */ /* 0x000fe20007ffe0ff */
[----:B------:R-:W-:Y:S01]  /*0cb0*/  IMAD.MOV.U32 R42, RZ, RZ, RZ ;  /* 0x000000ffff2a7224 */ /* 0x000fe200078e00ff */
[----:B0-----:R-:W-:Y:S01]  /*0cc0*/  IABS R28, R38 ;  /* 0x00000026001c7213 */ /* 0x001fe20000000000 */
[----:B------:R-:W-:Y:S01]  /*0cd0*/  IMAD.WIDE R26, R45, 0x4, R24 ;  /* 0x000000042d1a7825 */ /* 0x000fe200078e0218 */
[----:B------:R-:W-:-:S03]  /*0ce0*/  IABS R34, R31 ;  /* 0x0000001f00227213 */ /* 0x000fc60000000000 */
[----:B------:R-:W-:Y:S01]  /*0cf0*/  VIADD R28, R28, 0xffffffe1 ;  /* 0xffffffe11c1c7836 */ /* 0x000fe20000000000 */
[----:B------:R-:W-:Y:S01]  /*0d00*/  IABS R36, R30 ;  /* 0x0000001e00247213 */ /* 0x000fe20000000000 */
[----:B------:R-:W-:Y:S01]  /*0d10*/  IMAD.WIDE R30, R35, 0x4, R24 ;  /* 0x00000004231e7825 */ /* 0x000fe200078e0218 */
[----:B------:R-:W-:Y:S01]  /*0d20*/  IADD3 R34, R33, -R34, RZ ;  /* 0x8000002221227210 */ /* 0x000fe20007ffe0ff */
[----:B------:R0:W4:Y:S01]  /*0d30*/  @!P1 LDG.E.EL R42, desc[UR4][R26.64] ;  /* 0x000000041a2a9981 */ /* 0x000122000c2e1900 */
[----:B------:R-:W-:Y:S01]  /*0d40*/  IABS R44, R28 ;  /* 0x0000001c002c7213 */ /* 0x000fe20000000000 */
[----:B------:R-:W-:Y:S01]  /*0d50*/  IMAD.IADD R35, R33, 0x1, -R36 ;  /* 0x0000000121237824 */ /* 0x000fe200078e0a24 */
[----:B------:R-:W-:Y:S01]  /*0d60*/  MOV R38, RZ ;  /* 0x000000ff00267202 */ /* 0x000fe20000000f00 */
[----:B------:R-:W-:Y:S01]  /*0d70*/  HFMA2.MMA R36, -RZ, RZ, 0, 0 ;  /* 0x00000000ff247435 */ /* 0x000fe200000001ff */
[----:B------:R-:W-:-:S04]  /*0d80*/  IMAD.WIDE R28, R3, 0x4, R24 ;  /* 0x00000004031c7825 */ /* 0x000fc800078e0218 */
[----:B------:R-:W-:Y:S01]  /*0d90*/  IMAD R3, R44, -0x20, R34 ;  /* 0xffffffe02c037824 */ /* 0x000fe200078e0222 */
[----:B------:R1:W4:Y:S01]  /*0da0*/  @!P1 LDG.E.EL R38, desc[UR4][R30.64] ;  /* 0x000000041e269981 */ /* 0x000322000c2e1900 */
[----:B0-----:R-:W-:-:S04]  /*0db0*/  IMAD.WIDE R26, R5, 0x4, R24 ;  /* 0x00000004051a7825 */ /* 0x001fc800078e0218 */
[----:B------:R-:W-:Y:S01]  /*0dc0*/  IMAD R5, R44, -0x20, R35 ;  /* 0xffffffe02c057824 */ /* 0x000fe200078e0223 */
[----:B------:R-:W-:Y:S01]  /*0dd0*/  CS2R R44, SRZ ;  /* 0x00000000002c7805 */ /* 0x000fe2000001ff00 */
[----:B------:R-:W-:Y:S01]  /*0de0*/  IMAD.MOV.U32 R33, RZ, RZ, RZ ;  /* 0x000000ffff217224 */ /* 0x000fe200078e00ff */
[----:B------:R-:W4:Y:S01]  /*0df0*/  @!P0 LDG.E.EL R36, desc[UR4][R26.64] ;  /* 0x000000041a248981 */ /* 0x000f22000c2e1900 */
[----:B-1----:R-:W-:-:S04]  /*0e00*/  IMAD.WIDE R30, R3, 0x4, R24 ;  /* 0x00000004031e7825 */ /* 0x002fc800078e0218 */
[----:B------:R0:W4:Y:S01]  /*0e10*/  @!P0 LDG.E.EL R33, desc[UR4][R28.64] ;  /* 0x000000041c218981 */ /* 0x000122000c2e1900 */
[----:B------:R-:W-:-:S03]  /*0e20*/  IMAD.WIDE R24, R5, 0x4, R24 ;  /* 0x0000000405187825 */ /* 0x000fc600078e0218 */
[----:B------:R1:W4:Y:S01]  /*0e30*/  @!P0 LDG.E.EL R45, desc[UR4][R30.64] ;  /* 0x000000041e2d8981 */ /* 0x000322000c2e1900 */
[----:B------:R-:W-:-:S03]  /*0e40*/  IMAD.WIDE R34, R3, 0x4, R22 ;  /* 0x0000000403227825 */ /* 0x000fc600078e0216 */
[----:B------:R1:W4:Y:S01]  /*0e50*/  @!P0 LDG.E.EL R44, desc[UR4][R24.64] ;  /* 0x00000004182c8981 */ /* 0x000322000c2e1900 */
[----:B0-----:R-:W-:Y:S01]  /*0e60*/  CS2R R28, SRZ ;  /* 0x00000000001c7805 */ /* 0x001fe2000001ff00 */
[----:B------:R-:W-:Y:S01]  /*0e70*/  IMAD.WIDE R22, R5, 0x4, R22 ;  /* 0x0000000405167825 */ /* 0x000fe200078e0216 */
[----:B-1----:R-:W-:-:S03]  /*0e80*/  CS2R R30, SRZ ;  /* 0x00000000001e7805 */ /* 0x002fc6000001ff00 */
[--C-:B------:R-:W-:Y:S01]  /*0e90*/  IMAD.WIDE R26, R3, 0x4, R20.reuse ;  /* 0x00000004031a7825 */ /* 0x100fe200078e0214 */
[----:B------:R-:W4:Y:S03]  /*0ea0*/  @!P0 LDG.E.EL R29, desc[UR4][R34.64] ;  /* 0x00000004221d8981 */ /* 0x000f26000c2e1900 */
[----:B------:R-:W-:Y:S01]  /*0eb0*/  IMAD.WIDE R20, R5, 0x4, R20 ;  /* 0x0000000405147825 */ /* 0x000fe200078e0214 */
[----:B------:R-:W4:Y:S03]  /*0ec0*/  @!P0 LDG.E.EL R28, desc[UR4][R22.64] ;  /* 0x00000004161c8981 */ /* 0x000f26000c2e1900 */
[--C-:B------:R-:W-:Y:S01]  /*0ed0*/  IMAD.WIDE R24, R3, 0x4, R18.reuse ;  /* 0x0000000403187825 */ /* 0x100fe200078e0212 */
[----:B------:R-:W-:Y:S01]  /*0ee0*/  MOV R3, RZ ;  /* 0x000000ff00037202 */ /* 0x000fe20000000f00 */
[----:B------:R-:W4:Y:S02]  /*0ef0*/  @!P0 LDG.E.EL R31, desc[UR4][R26.64] ;  /* 0x000000041a1f8981 */ /* 0x000f24000c2e1900 */
[----:B------:R-:W-:-:S02]  /*0f00*/  IMAD.WIDE R18, R5, 0x4, R18 ;  /* 0x0000000405127825 */ /* 0x000fc400078e0212 */
[----:B------:R0:W4:Y:S02]  /*0f10*/  @!P0 LDG.E.EL R30, desc[UR4][R20.64] ;  /* 0x00000004141e8981 */ /* 0x000124000c2e1900 */
[----:B------:R-:W-:Y:S02]  /*0f20*/  IMAD.MOV.U32 R5, RZ, RZ, RZ ;  /* 0x000000ffff057224 */ /* 0x000fe400078e00ff */
[----:B------:R-:W4:Y:S04]  /*0f30*/  @!P0 LDG.E.EL R3, desc[UR4][R24.64] ;  /* 0x0000000418038981 */ /* 0x000f28000c2e1900 */
[----:B------:R1:W4:Y:S01]  /*0f40*/  @!P0 LDG.E.EL R5, desc[UR4][R18.64] ;  /* 0x0000000412058981 */ /* 0x000322000c2e1900 */
[----:B0-----:R-:W0:Y:S02]  /*0f50*/  LDC.64 R20, c[0x0][0x230] ;  /* 0x00008c00ff147b82 */ /* 0x001e240000000a00 */
[----:B0-----:R-:W-:Y:S01]  /*0f60*/  IMAD.WIDE R20, R17, 0x4, R20 ;  /* 0x0000000411147825 */ /* 0x001fe200078e0214 */
[----:B--2---:R-:W-:-:S04]  /*0f70*/  FSETP.GEU.AND P2, PT, R43, RZ, PT ;  /* 0x000000ff2b00720b */ /* 0x004fc80003f4e000 */
[----:B------:R-:W-:-:S05]  /*0f80*/  FSEL R22, R43, RZ, P2 ;  /* 0x000000ff2b167208 */ /* 0x000fca0001000000 */
[----:B------:R-:W-:-:S04]  /*0f90*/  FADD R22, R22, R11 ;  /* 0x0000000b16167221 */ /* 0x000fc80000000000 */
[----:B-----5:R-:W-:Y:S01]  /*0fa0*/  FADD R37, R22, R37 ;  /* 0x0000002516257221 */ /* 0x020fe20000000000 */
[----:B---3--:R-:W-:-:S04]  /*0fb0*/  FSETP.GEU.AND P3, PT, R41, RZ, PT ;  /* 0x000000ff2900720b */ /* 0x008fc80003f6e000 */
[----:B------:R-:W-:Y:S02]  /*0fc0*/  FSEL R41, R41, RZ, P3 ;  /* 0x000000ff29297208 */ /* 0x000fe40001800000 */
[----:B----4-:R-:W-:-:S04]  /*0fd0*/  FSETP.GEU.AND P4, PT, R42, RZ, PT ;  /* 0x000000ff2a00720b */ /* 0x010fc80003f8e000 */
[----:B------:R-:W-:Y:S02]  /*0fe0*/  FSEL R42, R42, RZ, P4 ;  /* 0x000000ff2a2a7208 */ /* 0x000fe40002000000 */
[----:B------:R-:W-:-:S03]  /*0ff0*/  FSETP.GEU.AND P2, PT, R38, RZ, PT ;  /* 0x000000ff2600720b */ /* 0x000fc60003f4e000 */
[----:B------:R-:W-:Y:S01]  /*1000*/  FADD R42, R42, R39 ;  /* 0x000000272a2a7221 */ /* 0x000fe20000000000 */
[----:B------:R-:W-:-:S03]  /*1010*/  FSEL R11, R38, RZ, P2 ;  /* 0x000000ff260b7208 */ /* 0x000fc60001000000 */
[----:B------:R-:W-:Y:S01]  /*1020*/  FADD R42, R42, R15 ;  /* 0x0000000f2a2a7221 */ /* 0x000fe20000000000 */
[----:B------:R-:W-:Y:S01]  /*1030*/  FADD R41, R41, R40 ;  /* 0x0000002829297221 */ /* 0x000fe20000000000 */
[----:B------:R-:W-:Y:S01]  /*1040*/  FSETP.GEU.AND P2, PT, R36, RZ, PT ;  /* 0x000000ff2400720b */ /* 0x000fe20003f4e000 */
[----:B------:R-:W-:Y:S01]  /*1050*/  FADD R15, R11, R14 ;  /* 0x0000000e0b0f7221 */ /* 0x000fe20000000000 */
[----:B------:R-:W-:Y:S02]  /*1060*/  FSETP.GEU.AND P3, PT, R33, RZ, PT ;  /* 0x000000ff2100720b */ /* 0x000fe40003f6e000 */
[----:B------:R-:W-:Y:S02]  /*1070*/  FSETP.GEU.AND P4, PT, R45, RZ, PT ;  /* 0x000000ff2d00720b */ /* 0x000fe40003f8e000 */
[----:B------:R-:W-:Y:S02]  /*1080*/  FSETP.GEU.AND P5, PT, R44, RZ, PT ;  /* 0x000000ff2c00720b */ /* 0x000fe40003fae000 */
[----:B------:R-:W-:-:S02]  /*1090*/  FSEL R36, R36, RZ, P2 ;  /* 0x000000ff24247208 */ /* 0x000fc40001000000 */
[----:B------:R-:W-:Y:S02]  /*10a0*/  FSEL R33, R33, RZ, P3 ;  /* 0x000000ff21217208 */ /* 0x000fe40001800000 */
[----:B------:R-:W-:Y:S01]  /*10b0*/  FSEL R14, R45, RZ, P4 ;  /* 0x000000ff2d0e7208 */ /* 0x000fe20002000000 */
[----:B------:R-:W-:Y:S01]  /*10c0*/  FADD R41, R41, R16 ;  /* 0x0000001029297221 */ /* 0x000fe20000000000 */
[----:B------:R-:W-:Y:S01]  /*10d0*/  FSEL R11, R44, RZ, P5 ;  /* 0x000000ff2c0b7208 */ /* 0x000fe20002800000 */
[----:B------:R-:W-:Y:S01]  /*10e0*/  FADD R15, R15, R32 ;  /* 0x000000200f0f7221 */ /* 0x000fe20000000000 */
[----:B-1----:R-:W-:Y:S01]  /*10f0*/  FADD R19, R36, R13 ;  /* 0x0000000d24137221 */ /* 0x002fe20000000000 */
[----:B------:R-:W-:Y:S01]  /*1100*/  FADD R33, R33, R12 ;  /* 0x0000000c21217221 */ /* 0x000fe20000000000 */
        /* <DEDUP_REMOVED lines=10> */
[----:B------:R0:W-:Y:S01]  /*11b0*/  @!P1 STG.E.128 desc[UR4][R20.64], R12 ;  /* 0x0000000c14009986 */ /* 0x0001e2000c101d04 */
[----:B------:R-:W-:Y:S01]  /*11c0*/  FADD R32, R4, R7 ;  /* 0x0000000704207221 */ /* 0x000fe20000000000 */
[----:B------:R-:W-:Y:S01]  /*11d0*/  FADD R33, R33, R2 ;  /* 0x0000000221217221 */ /* 0x000fe20000000000 */
[----:B------:R-:W-:Y:S01]  /*11e0*/  FADD R34, R16, R3 ;  /* 0x0000000310227221 */ /* 0x000fe20000000000 */
[----:B------:R-:W-:Y:S01]  /*11f0*/  FADD R35, R30, R5 ;  /* 0x000000051e237221 */ /* 0x000fe20000000000 */
[----:B0-----:R-:W-:Y:S06]  /*1200*/  @P0 EXIT ;  /* 0x000000000000094d */ /* 0x001fec0003800000 */
[----:B------:R-:W-:Y:S01]  /*1210*/  STG.E.128 desc[UR4][R20.64+0x800], R32 ;  /* 0x0008002014007986 */ /* 0x000fe2000c101d04 */
[----:B------:R-:W-:Y:S05]  /*1220*/  EXIT ;  /* 0x000000000000794d */ /* 0x000fea0003800000 */
.L_x_0:
[----:B------:R-:W-:-:S00]  /*1230*/  BRA `(.L_x_0) ;  /* 0xfffffffc00fc7947 */ /* 0x000fc0000383ffff */
[----:B------:R-:W-:-:S00]  /*1240*/  NOP ;  /* 0x0000000000007918 */ /* 0x000fc00000000000 */
        /* <DEDUP_REMOVED lines=11> */
.L_x_1:


//--------------------- .nv.constant0.triton_poi_fused_add_reflection_pad2d_relu_7 --------------------------
	.section	.nv.constant0.triton_poi_fused_add_reflection_pad2d_relu_7,"a",@progbits
	.sectionflags	@""
	.align	4
.nv.constant0.triton_poi_fused_add_reflection_pad2d_relu_7:
	.zero		572
